//
// Generated by NVIDIA NVVM Compiler
//
// Compiler Build ID: CL-36424714
// Cuda compilation tools, release 13.0, V13.0.88
// Based on NVVM 20.0.0
//

.version 9.0
.target sm_100
.address_size 64

	// .globl	apply_swap

.visible .entry apply_swap(
	.param .u64 .ptr .align 1 apply_swap_param_0,
	.param .u32 apply_swap_param_1,
	.param .u32 apply_swap_param_2,
	.param .u32 apply_swap_param_3
)
{
	.reg .pred 	%p<5>;
	.reg .b32 	%r<10>;
	.reg .b64 	%rd<20>;
	.reg .b64 	%fd<5>;

	ld.param.u64 	%rd5, [apply_swap_param_0];
	ld.param.u32 	%r3, [apply_swap_param_1];
	ld.param.u32 	%r1, [apply_swap_param_2];
	ld.param.u32 	%r2, [apply_swap_param_3];
	mov.u32 	%r4, %ctaid.x;
	mov.u32 	%r5, %ntid.x;
	mov.u32 	%r6, %tid.x;
	mad.lo.s32 	%r7, %r4, %r5, %r6;
	cvt.u64.u32 	%rd1, %r7;
	shr.u64 	%rd6, %rd1, %r3;
	setp.ne.s64 	%p1, %rd6, 0;
	@%p1 bra 	$L__BB0_4;
	cvt.u64.u32 	%rd2, %r1;
	shr.u64 	%rd7, %rd1, %r1;
	cvt.u64.u32 	%rd3, %r2;
	shr.u64 	%rd8, %rd1, %r2;
	xor.b64  	%rd9, %rd8, %rd7;
	and.b64  	%rd10, %rd9, 1;
	setp.eq.b64 	%p2, %rd10, 1;
	not.pred 	%p3, %p2;
	@%p3 bra 	$L__BB0_4;
	cvt.u32.u64 	%r8, %rd2;
	mov.b64 	%rd11, 1;
	shl.b64 	%rd12, %rd11, %r8;
	cvt.u32.u64 	%r9, %rd3;
	shl.b64 	%rd13, %rd11, %r9;
	or.b64  	%rd14, %rd13, %rd12;
	xor.b64  	%rd4, %rd14, %rd1;
	setp.le.u64 	%p4, %rd4, %rd1;
	@%p4 bra 	$L__BB0_4;
	cvta.to.global.u64 	%rd15, %rd5;
	shl.b64 	%rd16, %rd1, 4;
	add.s64 	%rd17, %rd15, %rd16;
	ld.global.v2.f64 	{%fd1, %fd2}, [%rd17];
	shl.b64 	%rd18, %rd4, 4;
	add.s64 	%rd19, %rd15, %rd18;
	ld.global.v2.f64 	{%fd3, %fd4}, [%rd19];
	st.global.v2.f64 	[%rd17], {%fd3, %fd4};
	st.global.v2.f64 	[%rd19], {%fd1, %fd2};
$L__BB0_4:
	ret;

}


// ===== COMPILED SASS (sm_100) =====

	.target	sm_100

	.elftype	@"ET_EXEC"


//--------------------- .note.nv.tkinfo           --------------------------
	.section	.note.nv.tkinfo,"",@"SHT_NOTE"
	.sectionflags	@"SHF_NOTE_NV_TKINFO"
	.tkinfo
        /*0018*/ 	.word	0x00000002
        /*0030*/ 	.string	""
        /*0030*/ 	.string	"ptxas"
        /*0030*/ 	.string	"Cuda compilation tools, release 13.0, V13.0.88"
        /*0030*/ 	.string	"Build cuda_13.0.r13.0/compiler.36424714_0"
        /*0030*/ 	.string	"-arch sm_100 -m 64 "



//--------------------- .note.nv.cuinfo           --------------------------
	.section	.note.nv.cuinfo,"",@"SHT_NOTE"
	.sectionflags	@"SHF_NOTE_NV_CUINFO"
        /*0018*/ 	.short	0x0002
        /*001a*/ 	.short	0x0064
        /*001c*/ 	.short	0x0082
	.zero		2


//--------------------- .nv.info                  --------------------------
	.section	.nv.info,"",@"SHT_CUDA_INFO"
	.align	4


	//----- nvinfo : EIATTR_REGCOUNT
	.align		4
        /*0000*/ 	.byte	0x04, 0x2f
        /*0002*/ 	.short	(.L_1 - .L_0)
	.align		4
.L_0:
        /*0004*/ 	.word	index@(apply_swap)
        /*0008*/ 	.word	0x00000012


	//----- nvinfo : EIATTR_FRAME_SIZE
	.align		4
.L_1:
        /*000c*/ 	.byte	0x04, 0x11
        /*000e*/ 	.short	(.L_3 - .L_2)
	.align		4
.L_2:
        /*0010*/ 	.word	index@(apply_swap)
        /*0014*/ 	.word	0x00000000


	//----- nvinfo : EIATTR_MIN_STACK_SIZE
	.align		4
.L_3:
        /*0018*/ 	.byte	0x04, 0x12
        /*001a*/ 	.short	(.L_5 - .L_4)
	.align		4
.L_4:
        /*001c*/ 	.word	index@(apply_swap)
        /*0020*/ 	.word	0x00000000
.L_5:


//--------------------- .nv.compat                --------------------------
	.section	.nv.compat,"",@"SHT_CUDA_COMPAT_INFO"
	.align	4
        /*0000*/ 	.byte	0x02, 0x09, 0x00, 0x00, 0x02, 0x02, 0x01, 0x00, 0x02, 0x05, 0x05, 0x00, 0x03, 0x07, 0x01, 0x01
        /*0010*/ 	.byte	0x02, 0x03, 0x00, 0x00, 0x02, 0x06, 0x01, 0x00, 0x04, 0x0b, 0x08, 0x00, 0x09, 0x00, 0x00, 0x00
        /*0020*/ 	.byte	0x00, 0x00, 0x00, 0x00


//--------------------- .nv.info.apply_swap       --------------------------
	.section	.nv.info.apply_swap,"",@"SHT_CUDA_INFO"
	.sectionflags	@""
	.align	4


	//----- nvinfo : EIATTR_CUDA_API_VERSION
	.align		4
        /*0000*/ 	.byte	0x04, 0x37
        /*0002*/ 	.short	(.L_7 - .L_6)
.L_6:
        /*0004*/ 	.word	0x00000082


	//----- nvinfo : EIATTR_KPARAM_INFO
	.align		4
.L_7:
        /*0008*/ 	.byte	0x04, 0x17
        /*000a*/ 	.short	(.L_9 - .L_8)
.L_8:
        /*000c*/ 	.word	0x00000000
        /*0010*/ 	.short	0x0003
        /*0012*/ 	.short	0x0010
        /*0014*/ 	.byte	0x00, 0xf0, 0x11, 0x00


	//----- nvinfo : EIATTR_KPARAM_INFO
	.align		4
.L_9:
        /*0018*/ 	.byte	0x04, 0x17
        /*001a*/ 	.short	(.L_11 - .L_10)
.L_10:
        /*001c*/ 	.word	0x00000000
        /*0020*/ 	.short	0x0002
        /*0022*/ 	.short	0x000c
        /*0024*/ 	.byte	0x00, 0xf0, 0x11, 0x00


	//----- nvinfo : EIATTR_KPARAM_INFO
	.align		4
.L_11:
        /*0028*/ 	.byte	0x04, 0x17
        /*002a*/ 	.short	(.L_13 - .L_12)
.L_12:
        /*002c*/ 	.word	0x00000000
        /*0030*/ 	.short	0x0001
        /*0032*/ 	.short	0x0008
        /*0034*/ 	.byte	0x00, 0xf0, 0x11, 0x00


	//----- nvinfo : EIATTR_KPARAM_INFO
	.align		4
.L_13:
        /*0038*/ 	.byte	0x04, 0x17
        /*003a*/ 	.short	(.L_15 - .L_14)
.L_14:
        /*003c*/ 	.word	0x00000000
        /*0040*/ 	.short	0x0000
        /*0042*/ 	.short	0x0000
        /*0044*/ 	.byte	0x00, 0xf5, 0x21, 0x00


	//----- nvinfo : EIATTR_SPARSE_MMA_MASK
	.align		4
.L_15:
        /*0048*/ 	.byte	0x03, 0x50
        /*004a*/ 	.short	0x0000


	//----- nvinfo : EIATTR_MAXREG_COUNT
	.align		4
        /*004c*/ 	.byte	0x03, 0x1b
        /*004e*/ 	.short	0x00ff


	//----- nvinfo : EIATTR_MERCURY_ISA_VERSION
	.align		4
        /*0050*/ 	.byte	0x03, 0x5f
        /*0052*/ 	.short	0x0101


	//----- nvinfo : EIATTR_VRC_CTA_INIT_COUNT
	.align		4
        /*0054*/ 	.byte	0x02, 0x4a
	.zero		1
	.zero		1


	//----- nvinfo : EIATTR_EXIT_INSTR_OFFSETS
	.align		4
        /*0058*/ 	.byte	0x04, 0x1c
        /*005a*/ 	.short	(.L_17 - .L_16)


	//   ....[0]....
.L_16:
        /*005c*/ 	.word	0x00000090


	//   ....[1]....
        /*0060*/ 	.word	0x00000110


	//   ....[2]....
        /*0064*/ 	.word	0x000001b0


	//   ....[3]....
        /*0068*/ 	.word	0x00000260


	//----- nvinfo : EIATTR_CBANK_PARAM_SIZE
	.align		4
.L_17:
        /*006c*/ 	.byte	0x03, 0x19
        /*006e*/ 	.short	0x0014


	//----- nvinfo : EIATTR_PARAM_CBANK
	.align		4
        /*0070*/ 	.byte	0x04, 0x0a
        /*0072*/ 	.short	(.L_19 - .L_18)
	.align		4
.L_18:
        /*0074*/ 	.word	index@(.nv.constant0.apply_swap)
        /*0078*/ 	.short	0x0380
        /*007a*/ 	.short	0x0014


	//----- nvinfo : EIATTR_SW_WAR
	.align		4
.L_19:
        /*007c*/ 	.byte	0x04, 0x36
        /*007e*/ 	.short	(.L_21 - .L_20)
.L_20:
        /*0080*/ 	.word	0x00000008
.L_21:


//--------------------- .nv.callgraph             --------------------------
	.section	.nv.callgraph,"",@"SHT_CUDA_CALLGRAPH"
	.align	4
	.sectionentsize	8
	.align		4
        /*0000*/ 	.word	0x00000000
	.align		4
        /*0004*/ 	.word	0xffffffff
	.align		4
        /*0008*/ 	.word	0x00000000
	.align		4
        /*000c*/ 	.word	0xfffffffe
	.align		4
        /*0010*/ 	.word	0x00000000
	.align		4
        /*0014*/ 	.word	0xfffffffd
	.align		4
        /*0018*/ 	.word	0x00000000
	.align		4
        /*001c*/ 	.word	0xfffffffc


//--------------------- .text.apply_swap          --------------------------
	.section	.text.apply_swap,"ax",@progbits
	.align	128
        .global         apply_swap
        .type           apply_swap,@function
        .size           apply_swap,(.L_x_1 - apply_swap)
        .other          apply_swap,@"STO_CUDA_ENTRY STV_DEFAULT"
apply_swap:
.text.apply_swap:
[----:B------:R-:W-:Y:S01]  /*0000*/  LDC R1, c[0x0][0x37c] ;  /* 0x0000df00ff017b82 */ /* 0x000fe20000000800 */
[----:B------:R-:W0:Y:S07]  /*0010*/  S2R R3, SR_TID.X ;  /* 0x0000000000037919 */ /* 0x000e2e0000002100 */
[----:B------:R-:W0:Y:S01]  /*0020*/  S2UR UR4, SR_CTAID.X ;  /* 0x00000000000479c3 */ /* 0x000e220000002500 */
[----:B------:R-:W1:Y:S07]  /*0030*/  LDCU UR5, c[0x0][0x388] ;  /* 0x00007100ff0577ac */ /* 0x000e6e0008000800 */
[----:B------:R-:W0:Y:S02]  /*0040*/  LDC R0, c[0x0][0x360] ;  /* 0x0000d800ff007b82 */ /* 0x000e240000000800 */
[----:B0-----:R-:W-:-:S05]  /*0050*/  IMAD R0, R0, UR4, R3 ;  /* 0x0000000400007c24 */ /* 0x001fca000f8e0203 */
[----:B-1----:R-:W-:-:S04]  /*0060*/  SHF.R.U64 R2, R0, UR5, RZ ;  /* 0x0000000500027c19 */ /* 0x002fc800080012ff */
[----:B------:R-:W-:-:S04]  /*0070*/  ISETP.NE.U32.AND P0, PT, R2, RZ, PT ;  /* 0x000000ff0200720c */ /* 0x000fc80003f05070 */
[----:B------:R-:W-:-:S13]  /*0080*/  ISETP.NE.AND.EX P0, PT, RZ, RZ, PT, P0 ;  /* 0x000000ffff00720c */ /* 0x000fda0003f05300 */
[----:B------:R-:W-:Y:S05]  /*0090*/  @P0 EXIT ;  /* 0x000000000000094d */ /* 0x000fea0003800000 */
[----:B------:R-:W0:Y:S01]  /*00a0*/  LDCU UR4, c[0x0][0x38c] ;  /* 0x00007180ff0477ac */ /* 0x000e220008000800 */
[----:B------:R-:W1:Y:S01]  /*00b0*/  LDCU UR5, c[0x0][0x390] ;  /* 0x00007200ff0577ac */ /* 0x000e620008000800 */
[C---:B0-----:R-:W-:Y:S02]  /*00c0*/  SHF.R.U64 R3, R0.reuse, UR4, RZ ;  /* 0x0000000400037c19 */ /* 0x041fe400080012ff */
[----:B-1----:R-:W-:-:S04]  /*00d0*/  SHF.R.U64 R2, R0, UR5, RZ ;  /* 0x0000000500027c19 */ /* 0x002fc800080012ff */
[----:B------:R-:W-:-:S04]  /*00e0*/  LOP3.LUT R2, R2, 0x1, R3, 0x48, !PT ;  /* 0x0000000102027812 */ /* 0x000fc800078e4803 */
[----:B------:R-:W-:-:S04]  /*00f0*/  ISETP.NE.U32.AND P0, PT, R2, 0x1, PT ;  /* 0x000000010200780c */ /* 0x000fc80003f05070 */
[----:B------:R-:W-:-:S13]  /*0100*/  ISETP.NE.U32.AND.EX P0, PT, RZ, RZ, PT, P0 ;  /* 0x000000ffff00720c */ /* 0x000fda0003f05100 */
[----:B------:R-:W-:Y:S05]  /*0110*/  @P0 EXIT ;  /* 0x000000000000094d */ /* 0x000fea0003800000 */
[----:B------:R-:W-:-:S05]  /*0120*/  IMAD.MOV.U32 R4, RZ, RZ, 0x1 ;  /* 0x00000001ff047424 */ /* 0x000fca00078e00ff */
[C---:B------:R-:W-:Y:S02]  /*0130*/  SHF.L.U32 R2, R4.reuse, UR4, RZ ;  /* 0x0000000404027c19 */ /* 0x040fe400080006ff */
[C---:B------:R-:W-:Y:S02]  /*0140*/  SHF.L.U32 R5, R4.reuse, UR5, RZ ;  /* 0x0000000504057c19 */ /* 0x040fe400080006ff */
[C---:B------:R-:W-:Y:S02]  /*0150*/  SHF.L.U64.HI R3, R4.reuse, UR4, RZ ;  /* 0x0000000404037c19 */ /* 0x040fe400080102ff */
[----:B------:R-:W-:Y:S02]  /*0160*/  SHF.L.U64.HI R4, R4, UR5, RZ ;  /* 0x0000000504047c19 */ /* 0x000fe400080102ff */
[----:B------:R-:W-:Y:S02]  /*0170*/  LOP3.LUT R5, R0, R5, R2, 0x1e, !PT ;  /* 0x0000000500057212 */ /* 0x000fe400078e1e02 */
[----:B------:R-:W-:-:S02]  /*0180*/  LOP3.LUT R4, R4, R3, RZ, 0xfc, !PT ;  /* 0x0000000304047212 */ /* 0x000fc400078efcff */
[----:B------:R-:W-:-:S04]  /*0190*/  ISETP.GT.U32.AND P0, PT, R5, R0, PT ;  /* 0x000000000500720c */ /* 0x000fc80003f04070 */
[----:B------:R-:W-:-:S13]  /*01a0*/  ISETP.GT.U32.AND.EX P0, PT, R4, RZ, PT, P0 ;  /* 0x000000ff0400720c */ /* 0x000fda0003f04100 */
[----:B------:R-:W-:Y:S05]  /*01b0*/  @!P0 EXIT ;  /* 0x000000000000894d */ /* 0x000fea0003800000 */
[----:B------:R-:W0:Y:S01]  /*01c0*/  LDCU.64 UR6, c[0x0][0x380] ;  /* 0x00007000ff0677ac */ /* 0x000e220008000a00 */
[----:B------:R-:W1:Y:S01]  /*01d0*/  LDCU.64 UR4, c[0x0][0x358] ;  /* 0x00006b00ff0477ac */ /* 0x000e620008000a00 */
[C---:B0-----:R-:W-:Y:S02]  /*01e0*/  LEA R8, P1, R5.reuse, UR6, 0x4 ;  /* 0x0000000605087c11 */ /* 0x041fe4000f8220ff */
[C---:B------:R-:W-:Y:S02]  /*01f0*/  LEA R2, P0, R0.reuse, UR6, 0x4 ;  /* 0x0000000600027c11 */ /* 0x040fe4000f8020ff */
[----:B------:R-:W-:Y:S02]  /*0200*/  LEA.HI.X R9, R5, UR7, R4, 0x4, P1 ;  /* 0x0000000705097c11 */ /* 0x000fe400088f2404 */
[----:B------:R-:W-:-:S03]  /*0210*/  LEA.HI.X R3, R0, UR7, RZ, 0x4, P0 ;  /* 0x0000000700037c11 */ /* 0x000fc600080f24ff */
[----:B-1----:R-:W2:Y:S04]  /*0220*/  LDG.E.128 R12, desc[UR4][R8.64] ;  /* 0x00000004080c7981 */ /* 0x002ea8000c1e1d00 */
[----:B------:R-:W3:Y:S04]  /*0230*/  LDG.E.128 R4, desc[UR4][R2.64] ;  /* 0x0000000402047981 */ /* 0x000ee8000c1e1d00 */
[----:B--2---:R-:W-:Y:S04]  /*0240*/  STG.E.128 desc[UR4][R2.64], R12 ;  /* 0x0000000c02007986 */ /* 0x004fe8000c101d04 */
[----:B---3--:R-:W-:Y:S01]  /*0250*/  STG.E.128 desc[UR4][R8.64], R4 ;  /* 0x0000000408007986 */ /* 0x008fe2000c101d04 */
[----:B------:R-:W-:Y:S05]  /*0260*/  EXIT ;  /* 0x000000000000794d */ /* 0x000fea0003800000 */
.L_x_0:
[----:B------:R-:W-:-:S00]  /*0270*/  BRA `(.L_x_0) ;  /* 0xfffffffc00fc7947 */ /* 0x000fc0000383ffff */
[----:B------:R-:W-:-:S00]  /*0280*/  NOP ;  /* 0x0000000000007918 */ /* 0x000fc00000000000 */
[----:B------:R-:W-:-:S00]  /*0290*/  NOP ;  /* 0x0000000000007918 */ /* 0x000fc00000000000 */
[----:B------:R-:W-:-:S00]  /*02a0*/  NOP ;  /* 0x0000000000007918 */ /* 0x000fc00000000000 */
[----:B------:R-:W-:-:S00]  /*02b0*/  NOP ;  /* 0x0000000000007918 */ /* 0x000fc00000000000 */
[----:B------:R-:W-:-:S00]  /*02c0*/  NOP ;  /* 0x0000000000007918 */ /* 0x000fc00000000000 */
[----:B------:R-:W-:-:S00]  /*02d0*/  NOP ;  /* 0x0000000000007918 */ /* 0x000fc00000000000 */
[----:B------:R-:W-:-:S00]  /*02e0*/  NOP ;  /* 0x0000000000007918 */ /* 0x000fc00000000000 */
[----:B------:R-:W-:-:S00]  /*02f0*/  NOP ;  /* 0x0000000000007918 */ /* 0x000fc00000000000 */
.L_x_1:


//--------------------- .nv.shared.reserved.0     --------------------------
	.section	.nv.shared.reserved.0,"aw",@nobits
	.weak		__nv_reservedSMEM_offset_0_alias
	.size		__nv_reservedSMEM_offset_0_alias, 0, 64
	.other		__nv_reservedSMEM_offset_0_alias,@"STO_CUDA_RESERVED_SHARED STV_DEFAULT"
__nv_reservedSMEM_offset_0_alias:
	.zero		0
	.zero		64


//--------------------- .nv.constant0.apply_swap  --------------------------
	.section	.nv.constant0.apply_swap,"a",@progbits
	.sectionflags	@""
	.align	4
.nv.constant0.apply_swap:
	.zero		916


//--------------------- SYMBOLS --------------------------

	.type		.nv.reservedSmem.offset0,@object
	.size		.nv.reservedSmem.offset0,0x4
